//
// Generated by NVIDIA NVVM Compiler
//
// Compiler Build ID: CL-36424714
// Cuda compilation tools, release 13.0, V13.0.88
// Based on NVVM 20.0.0
//

.version 9.0
.target sm_100
.address_size 64

	// .globl	_Z13expectedSARSAPfPiS_P17curandStateXORWOW
.global .align 4 .b8 precalc_xorwow_matrix[102400];
.global .align 4 .b8 precalc_xorwow_offset_matrix[102400];
.global .align 4 .b8 mrg32k3aM1[2304];
.global .align 4 .b8 mrg32k3aM2[2304];
.global .align 4 .b8 mrg32k3aM1SubSeq[2016];
.global .align 4 .b8 mrg32k3aM2SubSeq[2016];
.global .align 4 .b8 mrg32k3aM1Seq[2304];
.global .align 4 .b8 mrg32k3aM2Seq[2304];
.const .align 8 .b8 __cr_lgamma_table[72];

.visible .entry _Z13expectedSARSAPfPiS_P17curandStateXORWOW(
	.param .u64 .ptr .align 1 _Z13expectedSARSAPfPiS_P17curandStateXORWOW_param_0,
	.param .u64 .ptr .align 1 _Z13expectedSARSAPfPiS_P17curandStateXORWOW_param_1,
	.param .u64 .ptr .align 1 _Z13expectedSARSAPfPiS_P17curandStateXORWOW_param_2,
	.param .u64 .ptr .align 1 _Z13expectedSARSAPfPiS_P17curandStateXORWOW_param_3
)
{
	.reg .pred 	%p<3>;
	.reg .b32 	%r<82>;
	.reg .b32 	%f<54>;
	.reg .b64 	%rd<35>;
	.reg .b64 	%fd<2>;

	ld.param.u64 	%rd5, [_Z13expectedSARSAPfPiS_P17curandStateXORWOW_param_0];
	ld.param.u64 	%rd6, [_Z13expectedSARSAPfPiS_P17curandStateXORWOW_param_1];
	ld.param.u64 	%rd7, [_Z13expectedSARSAPfPiS_P17curandStateXORWOW_param_2];
	ld.param.u64 	%rd8, [_Z13expectedSARSAPfPiS_P17curandStateXORWOW_param_3];
	mov.u32 	%r24, %tid.x;
	mov.u32 	%r25, %ctaid.x;
	mov.u32 	%r26, %ntid.x;
	mad.lo.s32 	%r1, %r25, %r26, %r24;
	setp.gt.s32 	%p1, %r1, 8;
	@%p1 bra 	$L__BB0_4;
	cvta.to.global.u64 	%rd1, %rd5;
	cvta.to.global.u64 	%rd2, %rd7;
	cvta.to.global.u64 	%rd3, %rd6;
	cvta.to.global.u64 	%rd9, %rd8;
	mul.wide.s32 	%rd10, %r1, 48;
	add.s64 	%rd4, %rd9, %rd10;
	ld.global.v2.u32 	{%r76, %r81}, [%rd4];
	ld.global.v2.u32 	{%r77, %r78}, [%rd4+8];
	ld.global.v2.u32 	{%r79, %r80}, [%rd4+16];
	ld.global.v2.u32 	{%r8, %r9}, [%rd4+24];
	ld.global.f32 	%f1, [%rd4+32];
	ld.global.f64 	%fd1, [%rd4+40];
	shl.b32 	%r10, %r1, 2;
	mov.b32 	%r75, 0;
$L__BB0_2:
	mov.u32 	%r17, %r80;
	shr.u32 	%r28, %r81, 2;
	xor.b32  	%r29, %r28, %r81;
	shl.b32 	%r30, %r17, 4;
	shl.b32 	%r31, %r29, 1;
	xor.b32  	%r32, %r30, %r31;
	xor.b32  	%r33, %r32, %r17;
	xor.b32  	%r18, %r33, %r29;
	add.s32 	%r34, %r76, %r18;
	add.s32 	%r35, %r34, 1;
	and.b32  	%r36, %r35, 3;
	add.s32 	%r37, %r10, %r36;
	mul.wide.s32 	%rd11, %r37, 4;
	add.s64 	%rd12, %rd3, %rd11;
	add.s64 	%rd13, %rd2, %rd11;
	ld.global.u32 	%r38, [%rd12];
	shl.b32 	%r39, %r38, 2;
	ld.global.f32 	%f2, [%rd13];
	mul.wide.s32 	%rd14, %r39, 4;
	add.s64 	%rd15, %rd1, %rd14;
	ld.global.f32 	%f3, [%rd15];
	fma.rn.f32 	%f4, %f3, 0f3E800000, 0f00000000;
	ld.global.f32 	%f5, [%rd15+4];
	fma.rn.f32 	%f6, %f5, 0f3E800000, %f4;
	ld.global.f32 	%f7, [%rd15+8];
	fma.rn.f32 	%f8, %f7, 0f3E800000, %f6;
	ld.global.f32 	%f9, [%rd15+12];
	fma.rn.f32 	%f10, %f9, 0f3E800000, %f8;
	fma.rn.f32 	%f11, %f10, 0f3F666666, %f2;
	add.s64 	%rd16, %rd1, %rd11;
	ld.global.f32 	%f12, [%rd16];
	sub.f32 	%f13, %f11, %f12;
	fma.rn.f32 	%f14, %f13, 0f3DCCCCCD, %f12;
	st.global.f32 	[%rd16], %f14;
	shr.u32 	%r40, %r77, 2;
	xor.b32  	%r41, %r40, %r77;
	shl.b32 	%r42, %r18, 4;
	shl.b32 	%r43, %r41, 1;
	xor.b32  	%r44, %r42, %r43;
	xor.b32  	%r45, %r44, %r18;
	xor.b32  	%r19, %r45, %r41;
	xor.b32  	%r46, %r76, 2;
	add.s32 	%r47, %r19, %r46;
	and.b32  	%r48, %r47, 3;
	add.s32 	%r49, %r10, %r48;
	mul.wide.s32 	%rd17, %r49, 4;
	add.s64 	%rd18, %rd3, %rd17;
	add.s64 	%rd19, %rd2, %rd17;
	ld.global.u32 	%r50, [%rd18];
	shl.b32 	%r51, %r50, 2;
	ld.global.f32 	%f15, [%rd19];
	mul.wide.s32 	%rd20, %r51, 4;
	add.s64 	%rd21, %rd1, %rd20;
	ld.global.f32 	%f16, [%rd21];
	fma.rn.f32 	%f17, %f16, 0f3E800000, 0f00000000;
	ld.global.f32 	%f18, [%rd21+4];
	fma.rn.f32 	%f19, %f18, 0f3E800000, %f17;
	ld.global.f32 	%f20, [%rd21+8];
	fma.rn.f32 	%f21, %f20, 0f3E800000, %f19;
	ld.global.f32 	%f22, [%rd21+12];
	fma.rn.f32 	%f23, %f22, 0f3E800000, %f21;
	fma.rn.f32 	%f24, %f23, 0f3F666666, %f15;
	add.s64 	%rd22, %rd1, %rd17;
	ld.global.f32 	%f25, [%rd22];
	sub.f32 	%f26, %f24, %f25;
	fma.rn.f32 	%f27, %f26, 0f3DCCCCCD, %f25;
	st.global.f32 	[%rd22], %f27;
	shr.u32 	%r52, %r78, 2;
	xor.b32  	%r53, %r52, %r78;
	shl.b32 	%r54, %r19, 4;
	shl.b32 	%r55, %r53, 1;
	xor.b32  	%r56, %r54, %r55;
	xor.b32  	%r57, %r56, %r19;
	xor.b32  	%r20, %r57, %r53;
	add.s32 	%r58, %r76, %r20;
	add.s32 	%r59, %r58, -1;
	and.b32  	%r60, %r59, 3;
	add.s32 	%r61, %r10, %r60;
	mul.wide.s32 	%rd23, %r61, 4;
	add.s64 	%rd24, %rd3, %rd23;
	add.s64 	%rd25, %rd2, %rd23;
	ld.global.u32 	%r62, [%rd24];
	shl.b32 	%r63, %r62, 2;
	ld.global.f32 	%f28, [%rd25];
	mul.wide.s32 	%rd26, %r63, 4;
	add.s64 	%rd27, %rd1, %rd26;
	ld.global.f32 	%f29, [%rd27];
	fma.rn.f32 	%f30, %f29, 0f3E800000, 0f00000000;
	ld.global.f32 	%f31, [%rd27+4];
	fma.rn.f32 	%f32, %f31, 0f3E800000, %f30;
	ld.global.f32 	%f33, [%rd27+8];
	fma.rn.f32 	%f34, %f33, 0f3E800000, %f32;
	ld.global.f32 	%f35, [%rd27+12];
	fma.rn.f32 	%f36, %f35, 0f3E800000, %f34;
	fma.rn.f32 	%f37, %f36, 0f3F666666, %f28;
	add.s64 	%rd28, %rd1, %rd23;
	ld.global.f32 	%f38, [%rd28];
	sub.f32 	%f39, %f37, %f38;
	fma.rn.f32 	%f40, %f39, 0f3DCCCCCD, %f38;
	st.global.f32 	[%rd28], %f40;
	shr.u32 	%r64, %r79, 2;
	xor.b32  	%r65, %r64, %r79;
	shl.b32 	%r66, %r20, 4;
	shl.b32 	%r67, %r65, 1;
	xor.b32  	%r68, %r66, %r67;
	xor.b32  	%r69, %r68, %r20;
	xor.b32  	%r80, %r69, %r65;
	add.s32 	%r70, %r80, %r76;
	and.b32  	%r71, %r70, 3;
	add.s32 	%r72, %r10, %r71;
	mul.wide.s32 	%rd29, %r72, 4;
	add.s64 	%rd30, %rd3, %rd29;
	add.s64 	%rd31, %rd2, %rd29;
	ld.global.u32 	%r73, [%rd30];
	shl.b32 	%r74, %r73, 2;
	ld.global.f32 	%f41, [%rd31];
	add.s32 	%r76, %r76, 1449748;
	mul.wide.s32 	%rd32, %r74, 4;
	add.s64 	%rd33, %rd1, %rd32;
	ld.global.f32 	%f42, [%rd33];
	fma.rn.f32 	%f43, %f42, 0f3E800000, 0f00000000;
	ld.global.f32 	%f44, [%rd33+4];
	fma.rn.f32 	%f45, %f44, 0f3E800000, %f43;
	ld.global.f32 	%f46, [%rd33+8];
	fma.rn.f32 	%f47, %f46, 0f3E800000, %f45;
	ld.global.f32 	%f48, [%rd33+12];
	fma.rn.f32 	%f49, %f48, 0f3E800000, %f47;
	fma.rn.f32 	%f50, %f49, 0f3F666666, %f41;
	add.s64 	%rd34, %rd1, %rd29;
	ld.global.f32 	%f51, [%rd34];
	sub.f32 	%f52, %f50, %f51;
	fma.rn.f32 	%f53, %f52, 0f3DCCCCCD, %f51;
	st.global.f32 	[%rd34], %f53;
	add.s32 	%r75, %r75, 4;
	setp.ne.s32 	%p2, %r75, 1000;
	mov.u32 	%r77, %r18;
	mov.u32 	%r78, %r19;
	mov.u32 	%r79, %r20;
	mov.u32 	%r81, %r17;
	@%p2 bra 	$L__BB0_2;
	st.global.v2.u32 	[%rd4], {%r76, %r17};
	st.global.v2.u32 	[%rd4+8], {%r18, %r19};
	st.global.v2.u32 	[%rd4+16], {%r20, %r80};
	st.global.v2.u32 	[%rd4+24], {%r8, %r9};
	st.global.f32 	[%rd4+32], %f1;
	st.global.f64 	[%rd4+40], %fd1;
$L__BB0_4:
	ret;

}


// ===== COMPILED SASS (sm_100) =====

	.target	sm_100

	.elftype	@"ET_EXEC"


//--------------------- .note.nv.tkinfo           --------------------------
	.section	.note.nv.tkinfo,"",@"SHT_NOTE"
	.sectionflags	@"SHF_NOTE_NV_TKINFO"
	.tkinfo
        /*0018*/ 	.word	0x00000002
        /*0030*/ 	.string	""
        /*0030*/ 	.string	"ptxas"
        /*0030*/ 	.string	"Cuda compilation tools, release 13.0, V13.0.88"
        /*0030*/ 	.string	"Build cuda_13.0.r13.0/compiler.36424714_0"
        /*0030*/ 	.string	"-arch sm_100 -m 64 "



//--------------------- .note.nv.cuinfo           --------------------------
	.section	.note.nv.cuinfo,"",@"SHT_NOTE"
	.sectionflags	@"SHF_NOTE_NV_CUINFO"
        /*0018*/ 	.short	0x0002
        /*001a*/ 	.short	0x0064
        /*001c*/ 	.short	0x0082
	.zero		2


//--------------------- .nv.info                  --------------------------
	.section	.nv.info,"",@"SHT_CUDA_INFO"
	.align	4


	//----- nvinfo : EIATTR_REGCOUNT
	.align		4
        /*0000*/ 	.byte	0x04, 0x2f
        /*0002*/ 	.short	(.L_10 - .L_9)
	.align		4
.L_9:
        /*0004*/ 	.word	index@(_Z13expectedSARSAPfPiS_P17curandStateXORWOW)
        /*0008*/ 	.word	0x00000020


	//----- nvinfo : EIATTR_FRAME_SIZE
	.align		4
.L_10:
        /*000c*/ 	.byte	0x04, 0x11
        /*000e*/ 	.short	(.L_12 - .L_11)
	.align		4
.L_11:
        /*0010*/ 	.word	index@(_Z13expectedSARSAPfPiS_P17curandStateXORWOW)
        /*0014*/ 	.word	0x00000000


	//----- nvinfo : EIATTR_MIN_STACK_SIZE
	.align		4
.L_12:
        /*0018*/ 	.byte	0x04, 0x12
        /*001a*/ 	.short	(.L_14 - .L_13)
	.align		4
.L_13:
        /*001c*/ 	.word	index@(_Z13expectedSARSAPfPiS_P17curandStateXORWOW)
        /*0020*/ 	.word	0x00000000
.L_14:


//--------------------- .nv.compat                --------------------------
	.section	.nv.compat,"",@"SHT_CUDA_COMPAT_INFO"
	.align	4
        /*0000*/ 	.byte	0x02, 0x09, 0x00, 0x00, 0x02, 0x02, 0x01, 0x00, 0x02, 0x05, 0x05, 0x00, 0x03, 0x07, 0x01, 0x01
        /*0010*/ 	.byte	0x02, 0x03, 0x00, 0x00, 0x02, 0x06, 0x01, 0x00, 0x04, 0x0b, 0x08, 0x00, 0x09, 0x00, 0x00, 0x00
        /*0020*/ 	.byte	0x00, 0x00, 0x00, 0x00


//--------------------- .nv.info._Z13expectedSARSAPfPiS_P17curandStateXORWOW --------------------------
	.section	.nv.info._Z13expectedSARSAPfPiS_P17curandStateXORWOW,"",@"SHT_CUDA_INFO"
	.sectionflags	@""
	.align	4


	//----- nvinfo : EIATTR_CUDA_API_VERSION
	.align		4
        /*0000*/ 	.byte	0x04, 0x37
        /*0002*/ 	.short	(.L_16 - .L_15)
.L_15:
        /*0004*/ 	.word	0x00000082


	//----- nvinfo : EIATTR_KPARAM_INFO
	.align		4
.L_16:
        /*0008*/ 	.byte	0x04, 0x17
        /*000a*/ 	.short	(.L_18 - .L_17)
.L_17:
        /*000c*/ 	.word	0x00000000
        /*0010*/ 	.short	0x0003
        /*0012*/ 	.short	0x0018
        /*0014*/ 	.byte	0x00, 0xf5, 0x21, 0x00


	//----- nvinfo : EIATTR_KPARAM_INFO
	.align		4
.L_18:
        /*0018*/ 	.byte	0x04, 0x17
        /*001a*/ 	.short	(.L_20 - .L_19)
.L_19:
        /*001c*/ 	.word	0x00000000
        /*0020*/ 	.short	0x0002
        /*0022*/ 	.short	0x0010
        /*0024*/ 	.byte	0x00, 0xf5, 0x21, 0x00


	//----- nvinfo : EIATTR_KPARAM_INFO
	.align		4
.L_20:
        /*0028*/ 	.byte	0x04, 0x17
        /*002a*/ 	.short	(.L_22 - .L_21)
.L_21:
        /*002c*/ 	.word	0x00000000
        /*0030*/ 	.short	0x0001
        /*0032*/ 	.short	0x0008
        /*0034*/ 	.byte	0x00, 0xf5, 0x21, 0x00


	//----- nvinfo : EIATTR_KPARAM_INFO
	.align		4
.L_22:
        /*0038*/ 	.byte	0x04, 0x17
        /*003a*/ 	.short	(.L_24 - .L_23)
.L_23:
        /*003c*/ 	.word	0x00000000
        /*0040*/ 	.short	0x0000
        /*0042*/ 	.short	0x0000
        /*0044*/ 	.byte	0x00, 0xf5, 0x21, 0x00


	//----- nvinfo : EIATTR_SPARSE_MMA_MASK
	.align		4
.L_24:
        /*0048*/ 	.byte	0x03, 0x50
        /*004a*/ 	.short	0x0000


	//----- nvinfo : EIATTR_MAXREG_COUNT
	.align		4
        /*004c*/ 	.byte	0x03, 0x1b
        /*004e*/ 	.short	0x00ff


	//----- nvinfo : EIATTR_MERCURY_ISA_VERSION
	.align		4
        /*0050*/ 	.byte	0x03, 0x5f
        /*0052*/ 	.short	0x0101


	//----- nvinfo : EIATTR_VRC_CTA_INIT_COUNT
	.align		4
        /*0054*/ 	.byte	0x02, 0x4a
	.zero		1
	.zero		1


	//----- nvinfo : EIATTR_EXIT_INSTR_OFFSETS
	.align		4
        /*0058*/ 	.byte	0x04, 0x1c
        /*005a*/ 	.short	(.L_26 - .L_25)


	//   ....[0]....
.L_25:
        /*005c*/ 	.word	0x00000060


	//   ....[1]....
        /*0060*/ 	.word	0x00000980


	//----- nvinfo : EIATTR_CBANK_PARAM_SIZE
	.align		4
.L_26:
        /*0064*/ 	.byte	0x03, 0x19
        /*0066*/ 	.short	0x0020


	//----- nvinfo : EIATTR_PARAM_CBANK
	.align		4
        /*0068*/ 	.byte	0x04, 0x0a
        /*006a*/ 	.short	(.L_28 - .L_27)
	.align		4
.L_27:
        /*006c*/ 	.word	index@(.nv.constant0._Z13expectedSARSAPfPiS_P17curandStateXORWOW)
        /*0070*/ 	.short	0x0380
        /*0072*/ 	.short	0x0020


	//----- nvinfo : EIATTR_SW_WAR
	.align		4
.L_28:
        /*0074*/ 	.byte	0x04, 0x36
        /*0076*/ 	.short	(.L_30 - .L_29)
.L_29:
        /*0078*/ 	.word	0x00000008
.L_30:


//--------------------- .nv.callgraph             --------------------------
	.section	.nv.callgraph,"",@"SHT_CUDA_CALLGRAPH"
	.align	4
	.sectionentsize	8
	.align		4
        /*0000*/ 	.word	0x00000000
	.align		4
        /*0004*/ 	.word	0xffffffff
	.align		4
        /*0008*/ 	.word	0x00000000
	.align		4
        /*000c*/ 	.word	0xfffffffe
	.align		4
        /*0010*/ 	.word	0x00000000
	.align		4
        /*0014*/ 	.word	0xfffffffd
	.align		4
        /*0018*/ 	.word	0x00000000
	.align		4
        /*001c*/ 	.word	0xfffffffc


//--------------------- .nv.constant4             --------------------------
	.section	.nv.constant4,"a",@progbits
	.align	8
	.align		8
.nv.constant4:
        /*0000*/ 	.dword	precalc_xorwow_matrix
	.align		8
        /*0008*/ 	.dword	precalc_xorwow_offset_matrix
	.align		8
        /*0010*/ 	.dword	mrg32k3aM1
	.align		8
        /*0018*/ 	.dword	mrg32k3aM2
	.align		8
        /*0020*/ 	.dword	mrg32k3aM1SubSeq
	.align		8
        /*0028*/ 	.dword	mrg32k3aM2SubSeq
	.align		8
        /*0030*/ 	.dword	mrg32k3aM1Seq
	.align		8
        /*0038*/ 	.dword	mrg32k3aM2Seq


//--------------------- .nv.constant3             --------------------------
	.section	.nv.constant3,"a",@progbits
	.align	8
.nv.constant3:
	.type		__cr_lgamma_table,@object
	.size		__cr_lgamma_table,(.L_8 - __cr_lgamma_table)
__cr_lgamma_table:
        /*0000*/ 	.byte	0x00, 0x00, 0x00, 0x00, 0x00, 0x00, 0x00, 0x00, 0x00, 0x00, 0x00, 0x00, 0x00, 0x00, 0x00, 0x00
        /*0010*/ 	.byte	0xef, 0x39, 0xfa, 0xfe, 0x42, 0x2e, 0xe6, 0x3f, 0x02, 0x20, 0x2a, 0xfa, 0x0b, 0xab, 0xfc, 0x3f
        /*0020*/ 	.byte	0xf9, 0x2c, 0x92, 0x7c, 0xa7, 0x6c, 0x09, 0x40, 0xc9, 0x79, 0x44, 0x3c, 0x64, 0x26, 0x13, 0x40
        /*0030*/ 	.byte	0xca, 0x01, 0xcf, 0x3a, 0x27, 0x51, 0x1a, 0x40, 0x30, 0xcc, 0x2d, 0xf3, 0xe1, 0x0c, 0x21, 0x40
        /*0040*/ 	.byte	0x0d, 0xb7, 0xfc, 0x82, 0x8e, 0x35, 0x25, 0x40
.L_8:


//--------------------- .text._Z13expectedSARSAPfPiS_P17curandStateXORWOW --------------------------
	.section	.text._Z13expectedSARSAPfPiS_P17curandStateXORWOW,"ax",@progbits
	.align	128
        .global         _Z13expectedSARSAPfPiS_P17curandStateXORWOW
        .type           _Z13expectedSARSAPfPiS_P17curandStateXORWOW,@function
        .size           _Z13expectedSARSAPfPiS_P17curandStateXORWOW,(.L_x_2 - _Z13expectedSARSAPfPiS_P17curandStateXORWOW)
        .other          _Z13expectedSARSAPfPiS_P17curandStateXORWOW,@"STO_CUDA_ENTRY STV_DEFAULT"
_Z13expectedSARSAPfPiS_P17curandStateXORWOW:
.text._Z13expectedSARSAPfPiS_P17curandStateXORWOW:
[----:B------:R-:W-:Y:S01]  /*0000*/  LDC R1, c[0x0][0x37c] ;  /* 0x0000df00ff017b82 */ /* 0x000fe20000000800 */
[----:B------:R-:W0:Y:S07]  /*0010*/  S2R R0, SR_TID.X ;  /* 0x0000000000007919 */ /* 0x000e2e0000002100 */
[----:B------:R-:W0:Y:S08]  /*0020*/  S2UR UR4, SR_CTAID.X ;  /* 0x00000000000479c3 */ /* 0x000e300000002500 */
[----:B------:R-:W0:Y:S02]  /*0030*/  LDC R3, c[0x0][0x360] ;  /* 0x0000d800ff037b82 */ /* 0x000e240000000800 */
[----:B0-----:R-:W-:-:S05]  /*0040*/  IMAD R0, R3, UR4, R0 ;  /* 0x0000000403007c24 */ /* 0x001fca000f8e0200 */
[----:B------:R-:W-:-:S13]  /*0050*/  ISETP.GT.AND P0, PT, R0, 0x8, PT ;  /* 0x000000080000780c */ /* 0x000fda0003f04270 */
[----:B------:R-:W-:Y:S05]  /*0060*/  @P0 EXIT ;  /* 0x000000000000094d */ /* 0x000fea0003800000 */
[----:B------:R-:W0:Y:S01]  /*0070*/  LDC.64 R2, c[0x0][0x398] ;  /* 0x0000e600ff027b82 */ /* 0x000e220000000a00 */
[----:B------:R-:W1:Y:S01]  /*0080*/  LDCU.64 UR6, c[0x0][0x358] ;  /* 0x00006b00ff0677ac */ /* 0x000e620008000a00 */
[----:B0-----:R-:W-:-:S05]  /*0090*/  IMAD.WIDE R2, R0, 0x30, R2 ;  /* 0x0000003000027825 */ /* 0x001fca00078e0202 */
[----:B-1----:R0:W5:Y:S04]  /*00a0*/  LDG.E R21, desc[UR6][R2.64+0x20] ;  /* 0x0000200602157981 */ /* 0x002168000c1e1900 */
[----:B------:R0:W5:Y:S04]  /*00b0*/  LDG.E.64 R4, desc[UR6][R2.64+0x28] ;  /* 0x0000280602047981 */ /* 0x000168000c1e1b00 */
[----:B------:R0:W5:Y:S04]  /*00c0*/  LDG.E.64 R22, desc[UR6][R2.64] ;  /* 0x0000000602167981 */ /* 0x000168000c1e1b00 */
[----:B------:R0:W5:Y:S04]  /*00d0*/  LDG.E.64 R18, desc[UR6][R2.64+0x8] ;  /* 0x0000080602127981 */ /* 0x000168000c1e1b00 */
[----:B------:R0:W5:Y:S04]  /*00e0*/  LDG.E.64 R6, desc[UR6][R2.64+0x10] ;  /* 0x0000100602067981 */ /* 0x000168000c1e1b00 */
[----:B------:R0:W5:Y:S01]  /*00f0*/  LDG.E.64 R8, desc[UR6][R2.64+0x18] ;  /* 0x0000180602087981 */ /* 0x000162000c1e1b00 */
[----:B------:R-:W-:-:S05]  /*0100*/  UMOV UR4, URZ ;  /* 0x000000ff00047c82 */ /* 0x000fca0008000000 */
.L_x_0:
[----:B-----5:R-:W-:Y:S01]  /*0110*/  SHF.R.U32.HI R10, RZ, 0x2, R23 ;  /* 0x00000002ff0a7819 */ /* 0x020fe20000011617 */
[----:B-1----:R-:W1:Y:S01]  /*0120*/  LDC.64 R24, c[0x0][0x388] ;  /* 0x0000e200ff187b82 */ /* 0x002e620000000a00 */
[----:B------:R-:W-:Y:S02]  /*0130*/  SHF.L.U32 R12, R7, 0x4, RZ ;  /* 0x00000004070c7819 */ /* 0x000fe400000006ff */
[----:B------:R-:W-:-:S04]  /*0140*/  LOP3.LUT R10, R10, R23, RZ, 0x3c, !PT ;  /* 0x000000170a0a7212 */ /* 0x000fc800078e3cff */
[----:B------:R-:W-:Y:S01]  /*0150*/  SHF.L.U32 R11, R10, 0x1, RZ ;  /* 0x000000010a0b7819 */ /* 0x000fe200000006ff */
[----:B------:R-:W2:Y:S03]  /*0160*/  LDC.64 R14, c[0x0][0x380] ;  /* 0x0000e000ff0e7b82 */ /* 0x000ea60000000a00 */
[----:B------:R-:W-:-:S04]  /*0170*/  LOP3.LUT R11, R7, R12, R11, 0x96, !PT ;  /* 0x0000000c070b7212 */ /* 0x000fc800078e960b */
[----:B------:R-:W-:Y:S01]  /*0180*/  LOP3.LUT R10, R11, R10, RZ, 0x3c, !PT ;  /* 0x0000000a0b0a7212 */ /* 0x000fe200078e3cff */
[----:B------:R-:W3:Y:S03]  /*0190*/  LDC.64 R16, c[0x0][0x390] ;  /* 0x0000e400ff107b82 */ /* 0x000ee60000000a00 */
[----:B------:R-:W-:-:S04]  /*01a0*/  IADD3 R11, PT, PT, R22, 0x1, R10 ;  /* 0x00000001160b7810 */ /* 0x000fc80007ffe00a */
[----:B------:R-:W-:-:S04]  /*01b0*/  LOP3.LUT R11, R11, 0x3, RZ, 0xc0, !PT ;  /* 0x000000030b0b7812 */ /* 0x000fc800078ec0ff */
[----:B------:R-:W-:-:S05]  /*01c0*/  LEA R27, R0, R11, 0x2 ;  /* 0x0000000b001b7211 */ /* 0x000fca00078e10ff */
[----:B-1----:R-:W-:-:S06]  /*01d0*/  IMAD.WIDE R28, R27, 0x4, R24 ;  /* 0x000000041b1c7825 */ /* 0x002fcc00078e0218 */
[----:B------:R-:W4:Y:S02]  /*01e0*/  LDG.E R28, desc[UR6][R28.64] ;  /* 0x000000061c1c7981 */ /* 0x000f24000c1e1900 */
[----:B----4-:R-:W-:-:S05]  /*01f0*/  SHF.L.U32 R13, R28, 0x2, RZ ;  /* 0x000000021c0d7819 */ /* 0x010fca00000006ff */
[----:B--2---:R-:W-:-:S05]  /*0200*/  IMAD.WIDE R12, R13, 0x4, R14 ;  /* 0x000000040d0c7825 */ /* 0x004fca00078e020e */
[----:B------:R-:W2:Y:S04]  /*0210*/  LDG.E R11, desc[UR6][R12.64] ;  /* 0x000000060c0b7981 */ /* 0x000ea8000c1e1900 */
[----:B------:R-:W4:Y:S04]  /*0220*/  LDG.E R26, desc[UR6][R12.64+0x4] ;  /* 0x000004060c1a7981 */ /* 0x000f28000c1e1900 */
[----:B------:R-:W4:Y:S04]  /*0230*/  LDG.E R20, desc[UR6][R12.64+0x8] ;  /* 0x000008060c147981 */ /* 0x000f28000c1e1900 */
[----:B------:R-:W4:Y:S01]  /*0240*/  LDG.E R23, desc[UR6][R12.64+0xc] ;  /* 0x00000c060c177981 */ /* 0x000f22000c1e1900 */
[----:B---3--:R-:W-:-:S06]  /*0250*/  IMAD.WIDE R28, R27, 0x4, R16 ;  /* 0x000000041b1c7825 */ /* 0x008fcc00078e0210 */
[----:B------:R-:W3:Y:S01]  /*0260*/  LDG.E R28, desc[UR6][R28.64] ;  /* 0x000000061c1c7981 */ /* 0x000ee2000c1e1900 */
[----:B--2---:R-:W-:-:S04]  /*0270*/  FFMA R11, R11, 0.25, RZ ;  /* 0x3e8000000b0b7823 */ /* 0x004fc800000000ff */
[----:B----4-:R-:W-:Y:S01]  /*0280*/  FFMA R11, R26, 0.25, R11 ;  /* 0x3e8000001a0b7823 */ /* 0x010fe2000000000b */
[----:B------:R-:W-:-:S04]  /*0290*/  IMAD.WIDE R26, R27, 0x4, R14 ;  /* 0x000000041b1a7825 */ /* 0x000fc800078e020e */
[----:B------:R-:W-:Y:S02]  /*02a0*/  FFMA R11, R20, 0.25, R11 ;  /* 0x3e800000140b7823 */ /* 0x000fe4000000000b */
[----:B------:R-:W2:Y:S02]  /*02b0*/  LDG.E R20, desc[UR6][R26.64] ;  /* 0x000000061a147981 */ /* 0x000ea4000c1e1900 */
[----:B------:R-:W-:Y:S01]  /*02c0*/  FFMA R23, R23, 0.25, R11 ;  /* 0x3e80000017177823 */ /* 0x000fe2000000000b */
[----:B------:R-:W-:-:S04]  /*02d0*/  SHF.R.U32.HI R11, RZ, 0x2, R18 ;  /* 0x00000002ff0b7819 */ /* 0x000fc80000011612 */
[----:B------:R-:W-:Y:S02]  /*02e0*/  LOP3.LUT R11, R11, R18, RZ, 0x3c, !PT ;  /* 0x000000120b0b7212 */ /* 0x000fe400078e3cff */
[----:B------:R-:W-:Y:S02]  /*02f0*/  SHF.L.U32 R13, R10, 0x4, RZ ;  /* 0x000000040a0d7819 */ /* 0x000fe400000006ff */
[----:B------:R-:W-:-:S04]  /*0300*/  SHF.L.U32 R12, R11, 0x1, RZ ;  /* 0x000000010b0c7819 */ /* 0x000fc800000006ff */
[----:B------:R-:W-:-:S04]  /*0310*/  LOP3.LUT R12, R10, R13, R12, 0x96, !PT ;  /* 0x0000000d0a0c7212 */ /* 0x000fc800078e960c */
[----:B------:R-:W-:Y:S02]  /*0320*/  LOP3.LUT R11, R12, R11, RZ, 0x3c, !PT ;  /* 0x0000000b0c0b7212 */ /* 0x000fe400078e3cff */
[----:B------:R-:W-:-:S04]  /*0330*/  LOP3.LUT R12, R22, 0x2, RZ, 0x3c, !PT ;  /* 0x00000002160c7812 */ /* 0x000fc800078e3cff */
[----:B------:R-:W-:Y:S01]  /*0340*/  IADD3 R12, PT, PT, R11, R12, RZ ;  /* 0x0000000c0b0c7210 */ /* 0x000fe20007ffe0ff */
[----:B---3--:R-:W-:-:S03]  /*0350*/  FFMA R23, R23, 0.89999997615814208984, R28 ;  /* 0x3f66666617177823 */ /* 0x008fc6000000001c */
[----:B------:R-:W-:-:S04]  /*0360*/  LOP3.LUT R13, R12, 0x3, RZ, 0xc0, !PT ;  /* 0x000000030c0d7812 */ /* 0x000fc800078ec0ff */
[----:B------:R-:W-:-:S05]  /*0370*/  LEA R13, R0, R13, 0x2 ;  /* 0x0000000d000d7211 */ /* 0x000fca00078e10ff */
[----:B------:R-:W-:-:S04]  /*0380*/  IMAD.WIDE R28, R13, 0x4, R24 ;  /* 0x000000040d1c7825 */ /* 0x000fc800078e0218 */
[----:B--2---:R-:W-:-:S04]  /*0390*/  FADD R23, R23, -R20 ;  /* 0x8000001417177221 */ /* 0x004fc80000000000 */
[----:B------:R-:W-:-:S05]  /*03a0*/  FFMA R23, R23, 0.10000000149011611938, R20 ;  /* 0x3dcccccd17177823 */ /* 0x000fca0000000014 */
[----:B------:R1:W-:Y:S04]  /*03b0*/  STG.E desc[UR6][R26.64], R23 ;  /* 0x000000171a007986 */ /* 0x0003e8000c101906 */
[----:B------:R-:W2:Y:S02]  /*03c0*/  LDG.E R28, desc[UR6][R28.64] ;  /* 0x000000061c1c7981 */ /* 0x000ea4000c1e1900 */
[----:B--2---:R-:W-:-:S05]  /*03d0*/  SHF.L.U32 R12, R28, 0x2, RZ ;  /* 0x000000021c0c7819 */ /* 0x004fca00000006ff */
[----:B------:R-:W-:-:S05]  /*03e0*/  IMAD.WIDE R28, R12, 0x4, R14 ;  /* 0x000000040c1c7825 */ /* 0x000fca00078e020e */
[----:B------:R-:W2:Y:S04]  /*03f0*/  LDG.E R12, desc[UR6][R28.64] ;  /* 0x000000061c0c7981 */ /* 0x000ea8000c1e1900 */
[----:B-1----:R-:W3:Y:S01]  /*0400*/  LDG.E R23, desc[UR6][R28.64+0x4] ;  /* 0x000004061c177981 */ /* 0x002ee2000c1e1900 */
[----:B------:R-:W-:-:S03]  /*0410*/  IMAD.WIDE R26, R13, 0x4, R16 ;  /* 0x000000040d1a7825 */ /* 0x000fc600078e0210 */
[----:B------:R-:W4:Y:S04]  /*0420*/  LDG.E R18, desc[UR6][R28.64+0x8] ;  /* 0x000008061c127981 */ /* 0x000f28000c1e1900 */
[----:B------:R-:W4:Y:S01]  /*0430*/  LDG.E R20, desc[UR6][R28.64+0xc] ;  /* 0x00000c061c147981 */ /* 0x000f22000c1e1900 */
[----:B--2---:R-:W-:-:S04]  /*0440*/  FFMA R12, R12, 0.25, RZ ;  /* 0x3e8000000c0c7823 */ /* 0x004fc800000000ff */
[----:B---3--:R-:W-:Y:S02]  /*0450*/  FFMA R23, R23, 0.25, R12 ;  /* 0x3e80000017177823 */ /* 0x008fe4000000000c */
[----:B------:R1:W2:Y:S02]  /*0460*/  LDG.E R12, desc[UR6][R26.64] ;  /* 0x000000061a0c7981 */ /* 0x0002a4000c1e1900 */
[----:B-1----:R-:W-:-:S05]  /*0470*/  IMAD.WIDE R26, R13, 0x4, R14 ;  /* 0x000000040d1a7825 */ /* 0x002fca00078e020e */
[----:B------:R-:W3:Y:S01]  /*0480*/  LDG.E R13, desc[UR6][R26.64] ;  /* 0x000000061a0d7981 */ /* 0x000ee2000c1e1900 */
[----:B----4-:R-:W-:Y:S01]  /*0490*/  FFMA R23, R18, 0.25, R23 ;  /* 0x3e80000012177823 */ /* 0x010fe20000000017 */
[----:B------:R-:W-:-:S03]  /*04a0*/  SHF.R.U32.HI R18, RZ, 0x2, R19 ;  /* 0x00000002ff127819 */ /* 0x000fc60000011613 */
[----:B------:R-:W-:Y:S01]  /*04b0*/  FFMA R23, R20, 0.25, R23 ;  /* 0x3e80000014177823 */ /* 0x000fe20000000017 */
[----:B------:R-:W-:-:S04]  /*04c0*/  LOP3.LUT R19, R18, R19, RZ, 0x3c, !PT ;  /* 0x0000001312137212 */ /* 0x000fc800078e3cff */
[----:B------:R-:W-:Y:S01]  /*04d0*/  SHF.L.U32 R20, R19, 0x1, RZ ;  /* 0x0000000113147819 */ /* 0x000fe200000006ff */
[----:B--2---:R-:W-:Y:S01]  /*04e0*/  FFMA R18, R23, 0.89999997615814208984, R12 ;  /* 0x3f66666617127823 */ /* 0x004fe2000000000c */
[----:B------:R-:W-:-:S04]  /*04f0*/  SHF.L.U32 R12, R11, 0x4, RZ ;  /* 0x000000040b0c7819 */ /* 0x000fc800000006ff */
[----:B------:R-:W-:-:S04]  /*0500*/  LOP3.LUT R12, R11, R12, R20, 0x96, !PT ;  /* 0x0000000c0b0c7212 */ /* 0x000fc800078e9614 */
[----:B------:R-:W-:-:S04]  /*0510*/  LOP3.LUT R12, R12, R19, RZ, 0x3c, !PT ;  /* 0x000000130c0c7212 */ /* 0x000fc800078e3cff */
[----:B------:R-:W-:-:S04]  /*0520*/  IADD3 R19, PT, PT, R22, -0x1, R12 ;  /* 0xffffffff16137810 */ /* 0x000fc80007ffe00c */
[----:B------:R-:W-:Y:S01]  /*0530*/  LOP3.LUT R19, R19, 0x3, RZ, 0xc0, !PT ;  /* 0x0000000313137812 */ /* 0x000fe200078ec0ff */
[----:B---3--:R-:W-:-:S03]  /*0540*/  FADD R18, R18, -R13 ;  /* 0x8000000d12127221 */ /* 0x008fc60000000000 */
[----:B------:R-:W-:Y:S01]  /*0550*/  LEA R23, R0, R19, 0x2 ;  /* 0x0000001300177211 */ /* 0x000fe200078e10ff */
[----:B------:R-:W-:-:S04]  /*0560*/  FFMA R29, R18, 0.10000000149011611938, R13 ;  /* 0x3dcccccd121d7823 */ /* 0x000fc8000000000d */
[----:B------:R-:W-:Y:S01]  /*0570*/  IMAD.WIDE R18, R23, 0x4, R24 ;  /* 0x0000000417127825 */ /* 0x000fe200078e0218 */
[----:B------:R1:W-:Y:S05]  /*0580*/  STG.E desc[UR6][R26.64], R29 ;  /* 0x0000001d1a007986 */ /* 0x0003ea000c101906 */
[----:B------:R-:W2:Y:S02]  /*0590*/  LDG.E R18, desc[UR6][R18.64] ;  /* 0x0000000612127981 */ /* 0x000ea4000c1e1900 */
[----:B--2---:R-:W-:-:S05]  /*05a0*/  SHF.L.U32 R13, R18, 0x2, RZ ;  /* 0x00000002120d7819 */ /* 0x004fca00000006ff */
[----:B-1----:R-:W-:-:S05]  /*05b0*/  IMAD.WIDE R28, R13, 0x4, R14 ;  /* 0x000000040d1c7825 */ /* 0x002fca00078e020e */
[----:B------:R-:W2:Y:S04]  /*05c0*/  LDG.E R13, desc[UR6][R28.64] ;  /* 0x000000061c0d7981 */ /* 0x000ea8000c1e1900 */
[----:B------:R-:W3:Y:S04]  /*05d0*/  LDG.E R19, desc[UR6][R28.64+0x4] ;  /* 0x000004061c137981 */ /* 0x000ee8000c1e1900 */
[----:B------:R-:W4:Y:S01]  /*05e0*/  LDG.E R20, desc[UR6][R28.64+0x8] ;  /* 0x000008061c147981 */ /* 0x000f22000c1e1900 */
[----:B------:R-:W-:-:S06]  /*05f0*/  IMAD.WIDE R26, R23, 0x4, R16 ;  /* 0x00000004171a7825 */ /* 0x000fcc00078e0210 */
[----:B------:R1:W4:Y:S01]  /*0600*/  LDG.E R26, desc[UR6][R26.64] ;  /* 0x000000061a1a7981 */ /* 0x000322000c1e1900 */
[----:B--2---:R-:W-:-:S03]  /*0610*/  FFMA R18, R13, 0.25, RZ ;  /* 0x3e8000000d127823 */ /* 0x004fc600000000ff */
[----:B------:R-:W2:Y:S01]  /*0620*/  LDG.E R13, desc[UR6][R28.64+0xc] ;  /* 0x00000c061c0d7981 */ /* 0x000ea2000c1e1900 */
[----:B---3--:R-:W-:Y:S01]  /*0630*/  FFMA R19, R19, 0.25, R18 ;  /* 0x3e80000013137823 */ /* 0x008fe20000000012 */
[----:B------:R-:W-:-:S04]  /*0640*/  SHF.R.U32.HI R18, RZ, 0x2, R6 ;  /* 0x00000002ff127819 */ /* 0x000fc80000011606 */
[----:B------:R-:W-:Y:S01]  /*0650*/  LOP3.LUT R6, R18, R6, RZ, 0x3c, !PT ;  /* 0x0000000612067212 */ /* 0x000fe200078e3cff */
[----:B----4-:R-:W-:Y:S01]  /*0660*/  FFMA R20, R20, 0.25, R19 ;  /* 0x3e80000014147823 */ /* 0x010fe20000000013 */
[----:B------:R-:W-:Y:S02]  /*0670*/  SHF.L.U32 R19, R12, 0x4, RZ ;  /* 0x000000040c137819 */ /* 0x000fe400000006ff */
[----:B------:R-:W-:-:S04]  /*0680*/  SHF.L.U32 R18, R6, 0x1, RZ ;  /* 0x0000000106127819 */ /* 0x000fc800000006ff */
[----:B-1----:R-:W-:Y:S01]  /*0690*/  LOP3.LUT R27, R12, R19, R18, 0x96, !PT ;  /* 0x000000130c1b7212 */ /* 0x002fe200078e9612 */
[----:B------:R-:W-:-:S05]  /*06a0*/  IMAD.WIDE R18, R23, 0x4, R14 ;  /* 0x0000000417127825 */ /* 0x000fca00078e020e */
[----:B------:R-:W3:Y:S01]  /*06b0*/  LDG.E R28, desc[UR6][R18.64] ;  /* 0x00000006121c7981 */ /* 0x000ee2000c1e1900 */
[----:B------:R-:W-:Y:S02]  /*06c0*/  MOV R23, R7 ;  /* 0x0000000700177202 */ /* 0x000fe40000000f00 */
[----:B------:R-:W-:-:S04]  /*06d0*/  LOP3.LUT R7, R27, R6, RZ, 0x3c, !PT ;  /* 0x000000061b077212 */ /* 0x000fc800078e3cff */
[----:B------:R-:W-:Y:S01]  /*06e0*/  IADD3 R6, PT, PT, R7, R22, RZ ;  /* 0x0000001607067210 */ /* 0x000fe20007ffe0ff */
[----:B--2---:R-:W-:-:S04]  /*06f0*/  FFMA R13, R13, 0.25, R20 ;  /* 0x3e8000000d0d7823 */ /* 0x004fc80000000014 */
[----:B------:R-:W-:Y:S01]  /*0700*/  FFMA R29, R13, 0.89999997615814208984, R26 ;  /* 0x3f6666660d1d7823 */ /* 0x000fe2000000001a */
[----:B------:R-:W-:-:S04]  /*0710*/  LOP3.LUT R13, R6, 0x3, RZ, 0xc0, !PT ;  /* 0x00000003060d7812 */ /* 0x000fc800078ec0ff */
[----:B------:R-:W-:-:S05]  /*0720*/  LEA R13, R0, R13, 0x2 ;  /* 0x0000000d000d7211 */ /* 0x000fca00078e10ff */
[----:B------:R-:W-:-:S04]  /*0730*/  IMAD.WIDE R24, R13, 0x4, R24 ;  /* 0x000000040d187825 */ /* 0x000fc800078e0218 */
[----:B---3--:R-:W-:-:S04]  /*0740*/  FADD R29, R29, -R28 ;  /* 0x8000001c1d1d7221 */ /* 0x008fc80000000000 */
[----:B------:R-:W-:-:S05]  /*0750*/  FFMA R29, R29, 0.10000000149011611938, R28 ;  /* 0x3dcccccd1d1d7823 */ /* 0x000fca000000001c */
[----:B------:R1:W-:Y:S04]  /*0760*/  STG.E desc[UR6][R18.64], R29 ;  /* 0x0000001d12007986 */ /* 0x0003e8000c101906 */
[----:B------:R-:W2:Y:S01]  /*0770*/  LDG.E R24, desc[UR6][R24.64] ;  /* 0x0000000618187981 */ /* 0x000ea2000c1e1900 */
[----:B------:R-:W-:-:S06]  /*0780*/  IMAD.WIDE R16, R13, 0x4, R16 ;  /* 0x000000040d107825 */ /* 0x000fcc00078e0210 */
[----:B------:R-:W3:Y:S01]  /*0790*/  LDG.E R16, desc[UR6][R16.64] ;  /* 0x0000000610107981 */ /* 0x000ee2000c1e1900 */
[----:B--2---:R-:W-:-:S05]  /*07a0*/  SHF.L.U32 R27, R24, 0x2, RZ ;  /* 0x00000002181b7819 */ /* 0x004fca00000006ff */
[----:B------:R-:W-:-:S05]  /*07b0*/  IMAD.WIDE R26, R27, 0x4, R14 ;  /* 0x000000041b1a7825 */ /* 0x000fca00078e020e */
[----:B------:R-:W2:Y:S04]  /*07c0*/  LDG.E R6, desc[UR6][R26.64] ;  /* 0x000000061a067981 */ /* 0x000ea8000c1e1900 */
[----:B------:R-:W4:Y:S04]  /*07d0*/  LDG.E R28, desc[UR6][R26.64+0x4] ;  /* 0x000004061a1c7981 */ /* 0x000f28000c1e1900 */
[----:B------:R-:W3:Y:S01]  /*07e0*/  LDG.E R20, desc[UR6][R26.64+0x8] ;  /* 0x000008061a147981 */ /* 0x000ee2000c1e1900 */
[----:B------:R-:W-:-:S03]  /*07f0*/  IMAD.WIDE R14, R13, 0x4, R14 ;  /* 0x000000040d0e7825 */ /* 0x000fc600078e020e */
[----:B-1----:R-:W3:Y:S04]  /*0800*/  LDG.E R29, desc[UR6][R26.64+0xc] ;  /* 0x00000c061a1d7981 */ /* 0x002ee8000c1e1900 */
[----:B------:R-:W3:Y:S01]  /*0810*/  LDG.E R18, desc[UR6][R14.64] ;  /* 0x000000060e127981 */ /* 0x000ee2000c1e1900 */
[----:B------:R-:W-:-:S04]  /*0820*/  UIADD3 UR4, UPT, UPT, UR4, 0x4, URZ ;  /* 0x0000000404047890 */ /* 0x000fc8000fffe0ff */
[----:B------:R-:W-:Y:S01]  /*0830*/  UISETP.NE.AND UP0, UPT, UR4, 0x3e8, UPT ;  /* 0x000003e80400788c */ /* 0x000fe2000bf05270 */
[----:B------:R-:W-:Y:S02]  /*0840*/  MOV R19, R11 ;  /* 0x0000000b00137202 */ /* 0x000fe40000000f00 */
[----:B------:R-:W-:Y:S01]  /*0850*/  IADD3 R22, PT, PT, R22, 0x161f14, RZ ;  /* 0x00161f1416167810 */ /* 0x000fe20007ffe0ff */
[----:B--2---:R-:W-:-:S04]  /*0860*/  FFMA R13, R6, 0.25, RZ ;  /* 0x3e800000060d7823 */ /* 0x004fc800000000ff */
[----:B----4-:R-:W-:-:S04]  /*0870*/  FFMA R13, R28, 0.25, R13 ;  /* 0x3e8000001c0d7823 */ /* 0x010fc8000000000d */
[----:B---3--:R-:W-:-:S04]  /*0880*/  FFMA R20, R20, 0.25, R13 ;  /* 0x3e80000014147823 */ /* 0x008fc8000000000d */
[----:B------:R-:W-:-:S04]  /*0890*/  FFMA R29, R29, 0.25, R20 ;  /* 0x3e8000001d1d7823 */ /* 0x000fc80000000014 */
[----:B------:R-:W-:-:S04]  /*08a0*/  FFMA R29, R29, 0.89999997615814208984, R16 ;  /* 0x3f6666661d1d7823 */ /* 0x000fc80000000010 */
[----:B------:R-:W-:-:S04]  /*08b0*/  FADD R29, R29, -R18 ;  /* 0x800000121d1d7221 */ /* 0x000fc80000000000 */
[----:B------:R-:W-:-:S05]  /*08c0*/  FFMA R29, R29, 0.10000000149011611938, R18 ;  /* 0x3dcccccd1d1d7823 */ /* 0x000fca0000000012 */
[----:B------:R1:W-:Y:S01]  /*08d0*/  STG.E desc[UR6][R14.64], R29 ;  /* 0x0000001d0e007986 */ /* 0x0003e2000c101906 */
[----:B------:R-:W-:Y:S02]  /*08e0*/  MOV R18, R10 ;  /* 0x0000000a00127202 */ /* 0x000fe40000000f00 */
[----:B------:R-:W-:Y:S01]  /*08f0*/  MOV R6, R12 ;  /* 0x0000000c00067202 */ /* 0x000fe20000000f00 */
[----:B------:R-:W-:Y:S06]  /*0900*/  BRA.U UP0, `(.L_x_0) ;  /* 0xfffffff900007547 */ /* 0x000fec000b83ffff */
[----:B------:R-:W-:Y:S01]  /*0910*/  MOV R13, R7 ;  /* 0x00000007000d7202 */ /* 0x000fe20000000f00 */
[----:B------:R-:W-:Y:S04]  /*0920*/  STG.E.64 desc[UR6][R2.64+0x8], R10 ;  /* 0x0000080a02007986 */ /* 0x000fe8000c101b06 */
[----:B------:R-:W-:Y:S04]  /*0930*/  STG.E.64 desc[UR6][R2.64+0x18], R8 ;  /* 0x0000180802007986 */ /* 0x000fe8000c101b06 */
[----:B------:R-:W-:Y:S04]  /*0940*/  STG.E.64 desc[UR6][R2.64+0x28], R4 ;  /* 0x0000280402007986 */ /* 0x000fe8000c101b06 */
[----:B------:R-:W-:Y:S04]  /*0950*/  STG.E desc[UR6][R2.64+0x20], R21 ;  /* 0x0000201502007986 */ /* 0x000fe8000c101906 */
[----:B------:R-:W-:Y:S04]  /*0960*/  STG.E.64 desc[UR6][R2.64], R22 ;  /* 0x0000001602007986 */ /* 0x000fe8000c101b06 */
[----:B------:R-:W-:Y:S01]  /*0970*/  STG.E.64 desc[UR6][R2.64+0x10], R12 ;  /* 0x0000100c02007986 */ /* 0x000fe2000c101b06 */
[----:B------:R-:W-:Y:S05]  /*0980*/  EXIT ;  /* 0x000000000000794d */ /* 0x000fea0003800000 */
.L_x_1:
[----:B------:R-:W-:-:S00]  /*0990*/  BRA `(.L_x_1) ;  /* 0xfffffffc00fc7947 */ /* 0x000fc0000383ffff */
[----:B------:R-:W-:-:S00]  /*09a0*/  NOP ;  /* 0x0000000000007918 */ /* 0x000fc00000000000 */
        /* <DEDUP_REMOVED lines=13> */
.L_x_2:


//--------------------- .nv.global.init           --------------------------
	.section	.nv.global.init,"aw",@progbits
	.align	4
.nv.global.init:
	.type		mrg32k3aM1SubSeq,@object
	.size		mrg32k3aM1SubSeq,(mrg32k3aM2SubSeq - mrg32k3aM1SubSeq)
mrg32k3aM1SubSeq:
        /*0000*/ 	.byte	0x0b, 0xcc, 0xee, 0x04, 0x73, 0x29, 0x8b, 0x6f, 0xf6, 0x53, 0x03, 0xf6, 0x23, 0xf6, 0xea, 0xda
        /* <DEDUP_REMOVED lines=125> */
	.type		mrg32k3aM2SubSeq,@object
	.size		mrg32k3aM2SubSeq,(mrg32k3aM1 - mrg32k3aM2SubSeq)
mrg32k3aM2SubSeq:
        /* <DEDUP_REMOVED lines=126> */
	.type		mrg32k3aM1,@object
	.size		mrg32k3aM1,(mrg32k3aM1Seq - mrg32k3aM1)
mrg32k3aM1:
        /* <DEDUP_REMOVED lines=144> */
	.type		mrg32k3aM1Seq,@object
	.size		mrg32k3aM1Seq,(mrg32k3aM2 - mrg32k3aM1Seq)
mrg32k3aM1Seq:
        /* <DEDUP_REMOVED lines=144> */
	.type		mrg32k3aM2,@object
	.size		mrg32k3aM2,(mrg32k3aM2Seq - mrg32k3aM2)
mrg32k3aM2:
        /* <DEDUP_REMOVED lines=144> */
	.type		mrg32k3aM2Seq,@object
	.size		mrg32k3aM2Seq,(precalc_xorwow_matrix - mrg32k3aM2Seq)
mrg32k3aM2Seq:
        /* <DEDUP_REMOVED lines=144> */
	.type		precalc_xorwow_matrix,@object
	.size		precalc_xorwow_matrix,(precalc_xorwow_offset_matrix - precalc_xorwow_matrix)
precalc_xorwow_matrix:
        /* <DEDUP_REMOVED lines=6400> */
	.type		precalc_xorwow_offset_matrix,@object
	.size		precalc_xorwow_offset_matrix,(.L_1 - precalc_xorwow_offset_matrix)
precalc_xorwow_offset_matrix:
        /* <DEDUP_REMOVED lines=6400> */
.L_1:


//--------------------- .nv.shared.reserved.0     --------------------------
	.section	.nv.shared.reserved.0,"aw",@nobits
	.weak		__nv_reservedSMEM_offset_0_alias
	.size		__nv_reservedSMEM_offset_0_alias, 0, 64
	.other		__nv_reservedSMEM_offset_0_alias,@"STO_CUDA_RESERVED_SHARED STV_DEFAULT"
__nv_reservedSMEM_offset_0_alias:
	.zero		0
	.zero		64


//--------------------- .nv.constant0._Z13expectedSARSAPfPiS_P17curandStateXORWOW --------------------------
	.section	.nv.constant0._Z13expectedSARSAPfPiS_P17curandStateXORWOW,"a",@progbits
	.sectionflags	@""
	.align	4
.nv.constant0._Z13expectedSARSAPfPiS_P17curandStateXORWOW:
	.zero		928


//--------------------- SYMBOLS --------------------------

	.type		.nv.reservedSmem.offset0,@object
	.size		.nv.reservedSmem.offset0,0x4
